//
// Generated by NVIDIA NVVM Compiler
//
// Compiler Build ID: CL-36424714
// Cuda compilation tools, release 13.0, V13.0.88
// Based on NVVM 20.0.0
//

.version 9.0
.target sm_100
.address_size 64

	// .globl	_Z8computeZPdiS_

.visible .entry _Z8computeZPdiS_(
	.param .u64 .ptr .align 1 _Z8computeZPdiS__param_0,
	.param .u32 _Z8computeZPdiS__param_1,
	.param .u64 .ptr .align 1 _Z8computeZPdiS__param_2
)
{
	.reg .pred 	%p<9>;
	.reg .b32 	%r<17>;
	.reg .b64 	%rd<12>;
	.reg .b64 	%fd<19>;

	ld.param.u64 	%rd3, [_Z8computeZPdiS__param_0];
	ld.param.u32 	%r2, [_Z8computeZPdiS__param_1];
	ld.param.u64 	%rd2, [_Z8computeZPdiS__param_2];
	cvta.to.global.u64 	%rd1, %rd3;
	mov.u32 	%r3, %tid.x;
	mov.u32 	%r4, %ntid.x;
	mov.u32 	%r5, %ctaid.x;
	mad.lo.s32 	%r1, %r4, %r5, %r3;
	setp.gt.s32 	%p1, %r1, 2600;
	@%p1 bra 	$L__BB0_4;
	mul.hi.s32 	%r6, %r1, -1600085855;
	add.s32 	%r7, %r6, %r1;
	shr.u32 	%r8, %r7, 31;
	shr.s32 	%r9, %r7, 5;
	add.s32 	%r10, %r9, %r8;
	mul.lo.s32 	%r11, %r10, 51;
	sub.s32 	%r12, %r1, %r11;
	add.s32 	%r13, %r1, 50;
	setp.gt.u32 	%p2, %r13, 100;
	setp.ne.s32 	%p3, %r12, 0;
	add.s32 	%r14, %r1, -2550;
	setp.gt.u32 	%p4, %r14, 50;
	and.pred  	%p5, %p2, %p4;
	and.pred  	%p6, %p5, %p3;
	setp.ne.s32 	%p7, %r12, 50;
	and.pred  	%p8, %p7, %p6;
	@%p8 bra 	$L__BB0_3;
	mad.lo.s32 	%r16, %r2, 2601, %r1;
	mul.wide.s32 	%rd9, %r16, 8;
	add.s64 	%rd10, %rd1, %rd9;
	mov.b64 	%rd11, 0;
	st.global.u64 	[%rd10], %rd11;
	bra.uni 	$L__BB0_4;
$L__BB0_3:
	mad.lo.s32 	%r15, %r2, 2601, %r1;
	mul.wide.s32 	%rd4, %r15, 8;
	add.s64 	%rd5, %rd1, %rd4;
	ld.global.f64 	%fd1, [%rd5];
	cvta.to.global.u64 	%rd6, %rd2;
	mul.wide.s32 	%rd7, %r1, 8;
	add.s64 	%rd8, %rd6, %rd7;
	st.global.f64 	[%rd8], %fd1;
	ld.global.f64 	%fd2, [%rd5+-20808];
	add.f64 	%fd3, %fd2, %fd2;
	ld.global.f64 	%fd4, [%rd5+-41616];
	sub.f64 	%fd5, %fd3, %fd4;
	add.f64 	%fd6, %fd5, 0d4024000000000000;
	ld.global.f64 	%fd7, [%rd5+-20400];
	ld.global.f64 	%fd8, [%rd5+-21216];
	add.f64 	%fd9, %fd7, %fd8;
	fma.rn.f64 	%fd10, %fd9, 0d3FD0000000000000, %fd6;
	ld.global.f64 	%fd11, [%rd5+-20800];
	ld.global.f64 	%fd12, [%rd5+-20816];
	add.f64 	%fd13, %fd11, %fd12;
	fma.rn.f64 	%fd14, %fd13, 0d3FD0000000000000, %fd10;
	mul.f64 	%fd15, %fd14, 0d3FE0000000000000;
	st.global.f64 	[%rd5], %fd15;
	ld.global.f64 	%fd16, [%rd8];
	sub.f64 	%fd17, %fd15, %fd16;
	abs.f64 	%fd18, %fd17;
	st.global.f64 	[%rd8], %fd18;
$L__BB0_4:
	ret;

}


// ===== COMPILED SASS (sm_100) =====

	.target	sm_100

	.elftype	@"ET_EXEC"


//--------------------- .note.nv.tkinfo           --------------------------
	.section	.note.nv.tkinfo,"",@"SHT_NOTE"
	.sectionflags	@"SHF_NOTE_NV_TKINFO"
	.tkinfo
        /*0018*/ 	.word	0x00000002
        /*0030*/ 	.string	""
        /*0030*/ 	.string	"ptxas"
        /*0030*/ 	.string	"Cuda compilation tools, release 13.0, V13.0.88"
        /*0030*/ 	.string	"Build cuda_13.0.r13.0/compiler.36424714_0"
        /*0030*/ 	.string	"-arch sm_100 -m 64 "



//--------------------- .note.nv.cuinfo           --------------------------
	.section	.note.nv.cuinfo,"",@"SHT_NOTE"
	.sectionflags	@"SHF_NOTE_NV_CUINFO"
        /*0018*/ 	.short	0x0002
        /*001a*/ 	.short	0x0064
        /*001c*/ 	.short	0x0082
	.zero		2


//--------------------- .nv.info                  --------------------------
	.section	.nv.info,"",@"SHT_CUDA_INFO"
	.align	4


	//----- nvinfo : EIATTR_REGCOUNT
	.align		4
        /*0000*/ 	.byte	0x04, 0x2f
        /*0002*/ 	.short	(.L_1 - .L_0)
	.align		4
.L_0:
        /*0004*/ 	.word	index@(_Z8computeZPdiS_)
        /*0008*/ 	.word	0x00000016


	//----- nvinfo : EIATTR_FRAME_SIZE
	.align		4
.L_1:
        /*000c*/ 	.byte	0x04, 0x11
        /*000e*/ 	.short	(.L_3 - .L_2)
	.align		4
.L_2:
        /*0010*/ 	.word	index@(_Z8computeZPdiS_)
        /*0014*/ 	.word	0x00000000


	//----- nvinfo : EIATTR_MIN_STACK_SIZE
	.align		4
.L_3:
        /*0018*/ 	.byte	0x04, 0x12
        /*001a*/ 	.short	(.L_5 - .L_4)
	.align		4
.L_4:
        /*001c*/ 	.word	index@(_Z8computeZPdiS_)
        /*0020*/ 	.word	0x00000000
.L_5:


//--------------------- .nv.compat                --------------------------
	.section	.nv.compat,"",@"SHT_CUDA_COMPAT_INFO"
	.align	4
        /*0000*/ 	.byte	0x02, 0x09, 0x00, 0x00, 0x02, 0x02, 0x01, 0x00, 0x02, 0x05, 0x05, 0x00, 0x03, 0x07, 0x01, 0x01
        /*0010*/ 	.byte	0x02, 0x03, 0x00, 0x00, 0x02, 0x06, 0x01, 0x00, 0x04, 0x0b, 0x08, 0x00, 0x01, 0x00, 0x00, 0x00
        /*0020*/ 	.byte	0x00, 0x00, 0x00, 0x00


//--------------------- .nv.info._Z8computeZPdiS_ --------------------------
	.section	.nv.info._Z8computeZPdiS_,"",@"SHT_CUDA_INFO"
	.sectionflags	@""
	.align	4


	//----- nvinfo : EIATTR_CUDA_API_VERSION
	.align		4
        /*0000*/ 	.byte	0x04, 0x37
        /*0002*/ 	.short	(.L_7 - .L_6)
.L_6:
        /*0004*/ 	.word	0x00000082


	//----- nvinfo : EIATTR_KPARAM_INFO
	.align		4
.L_7:
        /*0008*/ 	.byte	0x04, 0x17
        /*000a*/ 	.short	(.L_9 - .L_8)
.L_8:
        /*000c*/ 	.word	0x00000000
        /*0010*/ 	.short	0x0002
        /*0012*/ 	.short	0x0010
        /*0014*/ 	.byte	0x00, 0xf5, 0x21, 0x00


	//----- nvinfo : EIATTR_KPARAM_INFO
	.align		4
.L_9:
        /*0018*/ 	.byte	0x04, 0x17
        /*001a*/ 	.short	(.L_11 - .L_10)
.L_10:
        /*001c*/ 	.word	0x00000000
        /*0020*/ 	.short	0x0001
        /*0022*/ 	.short	0x0008
        /*0024*/ 	.byte	0x00, 0xf0, 0x11, 0x00


	//----- nvinfo : EIATTR_KPARAM_INFO
	.align		4
.L_11:
        /*0028*/ 	.byte	0x04, 0x17
        /*002a*/ 	.short	(.L_13 - .L_12)
.L_12:
        /*002c*/ 	.word	0x00000000
        /*0030*/ 	.short	0x0000
        /*0032*/ 	.short	0x0000
        /*0034*/ 	.byte	0x00, 0xf5, 0x21, 0x00


	//----- nvinfo : EIATTR_SPARSE_MMA_MASK
	.align		4
.L_13:
        /*0038*/ 	.byte	0x03, 0x50
        /*003a*/ 	.short	0x0000


	//----- nvinfo : EIATTR_MAXREG_COUNT
	.align		4
        /*003c*/ 	.byte	0x03, 0x1b
        /*003e*/ 	.short	0x00ff


	//----- nvinfo : EIATTR_MERCURY_ISA_VERSION
	.align		4
        /*0040*/ 	.byte	0x03, 0x5f
        /*0042*/ 	.short	0x0101


	//----- nvinfo : EIATTR_VRC_CTA_INIT_COUNT
	.align		4
        /*0044*/ 	.byte	0x02, 0x4a
	.zero		1
	.zero		1


	//----- nvinfo : EIATTR_EXIT_INSTR_OFFSETS
	.align		4
        /*0048*/ 	.byte	0x04, 0x1c
        /*004a*/ 	.short	(.L_15 - .L_14)


	//   ....[0]....
.L_14:
        /*004c*/ 	.word	0x00000060


	//   ....[1]....
        /*0050*/ 	.word	0x00000180


	//   ....[2]....
        /*0054*/ 	.word	0x00000340


	//----- nvinfo : EIATTR_CBANK_PARAM_SIZE
	.align		4
.L_15:
        /*0058*/ 	.byte	0x03, 0x19
        /*005a*/ 	.short	0x0018


	//----- nvinfo : EIATTR_PARAM_CBANK
	.align		4
        /*005c*/ 	.byte	0x04, 0x0a
        /*005e*/ 	.short	(.L_17 - .L_16)
	.align		4
.L_16:
        /*0060*/ 	.word	index@(.nv.constant0._Z8computeZPdiS_)
        /*0064*/ 	.short	0x0380
        /*0066*/ 	.short	0x0018


	//----- nvinfo : EIATTR_SW_WAR
	.align		4
.L_17:
        /*0068*/ 	.byte	0x04, 0x36
        /*006a*/ 	.short	(.L_19 - .L_18)
.L_18:
        /*006c*/ 	.word	0x00000008
.L_19:


//--------------------- .nv.callgraph             --------------------------
	.section	.nv.callgraph,"",@"SHT_CUDA_CALLGRAPH"
	.align	4
	.sectionentsize	8
	.align		4
        /*0000*/ 	.word	0x00000000
	.align		4
        /*0004*/ 	.word	0xffffffff
	.align		4
        /*0008*/ 	.word	0x00000000
	.align		4
        /*000c*/ 	.word	0xfffffffe
	.align		4
        /*0010*/ 	.word	0x00000000
	.align		4
        /*0014*/ 	.word	0xfffffffd
	.align		4
        /*0018*/ 	.word	0x00000000
	.align		4
        /*001c*/ 	.word	0xfffffffc


//--------------------- .text._Z8computeZPdiS_    --------------------------
	.section	.text._Z8computeZPdiS_,"ax",@progbits
	.align	128
        .global         _Z8computeZPdiS_
        .type           _Z8computeZPdiS_,@function
        .size           _Z8computeZPdiS_,(.L_x_1 - _Z8computeZPdiS_)
        .other          _Z8computeZPdiS_,@"STO_CUDA_ENTRY STV_DEFAULT"
_Z8computeZPdiS_:
.text._Z8computeZPdiS_:
[----:B------:R-:W-:Y:S01]  /*0000*/  LDC R1, c[0x0][0x37c] ;  /* 0x0000df00ff017b82 */ /* 0x000fe20000000800 */
[----:B------:R-:W0:Y:S01]  /*0010*/  S2R R4, SR_TID.X ;  /* 0x0000000000047919 */ /* 0x000e220000002100 */
[----:B------:R-:W0:Y:S01]  /*0020*/  LDCU UR4, c[0x0][0x360] ;  /* 0x00006c00ff0477ac */ /* 0x000e220008000800 */
[----:B------:R-:W0:Y:S02]  /*0030*/  S2R R5, SR_CTAID.X ;  /* 0x0000000000057919 */ /* 0x000e240000002500 */
[----:B0-----:R-:W-:-:S05]  /*0040*/  IMAD R5, R5, UR4, R4 ;  /* 0x0000000405057c24 */ /* 0x001fca000f8e0204 */
[----:B------:R-:W-:-:S13]  /*0050*/  ISETP.GT.AND P0, PT, R5, 0xa28, PT ;  /* 0x00000a280500780c */ /* 0x000fda0003f04270 */
[----:B------:R-:W-:Y:S05]  /*0060*/  @P0 EXIT ;  /* 0x000000000000094d */ /* 0x000fea0003800000 */
[----:B------:R-:W-:Y:S01]  /*0070*/  HFMA2 R4, -RZ, RZ, 0, 0 ;  /* 0x00000000ff047431 */ /* 0x000fe200000001ff */
[C---:B------:R-:W-:Y:S01]  /*0080*/  IADD3 R2, PT, PT, R5.reuse, -0x9f6, RZ ;  /* 0xfffff60a05027810 */ /* 0x040fe20007ffe0ff */
[----:B------:R-:W0:Y:S03]  /*0090*/  LDCU.64 UR4, c[0x0][0x358] ;  /* 0x00006b00ff0477ac */ /* 0x000e260008000a00 */
[----:B------:R-:W-:Y:S01]  /*00a0*/  ISETP.GT.U32.AND P0, PT, R2, 0x32, PT ;  /* 0x000000320200780c */ /* 0x000fe20003f04070 */
[----:B------:R-:W-:-:S05]  /*00b0*/  IMAD.HI R0, R5, -0x5f5f5f5f, R4 ;  /* 0xa0a0a0a105007827 */ /* 0x000fca00078e0204 */
[----:B------:R-:W-:-:S04]  /*00c0*/  SHF.R.U32.HI R3, RZ, 0x1f, R0 ;  /* 0x0000001fff037819 */ /* 0x000fc80000011600 */
[----:B------:R-:W-:Y:S02]  /*00d0*/  LEA.HI.SX32 R3, R0, R3, 0x1b ;  /* 0x0000000300037211 */ /* 0x000fe400078fdaff */
[----:B------:R-:W-:-:S03]  /*00e0*/  IADD3 R0, PT, PT, R5, 0x32, RZ ;  /* 0x0000003205007810 */ /* 0x000fc60007ffe0ff */
[----:B------:R-:W-:Y:S01]  /*00f0*/  IMAD R3, R3, -0x33, R5 ;  /* 0xffffffcd03037824 */ /* 0x000fe200078e0205 */
[----:B------:R-:W-:-:S04]  /*0100*/  ISETP.GT.U32.AND P0, PT, R0, 0x64, P0 ;  /* 0x000000640000780c */ /* 0x000fc80000704070 */
[----:B------:R-:W-:-:S04]  /*0110*/  ISETP.NE.AND P0, PT, R3, RZ, P0 ;  /* 0x000000ff0300720c */ /* 0x000fc80000705270 */
[----:B------:R-:W-:-:S13]  /*0120*/  ISETP.NE.AND P0, PT, R3, 0x32, P0 ;  /* 0x000000320300780c */ /* 0x000fda0000705270 */
[----:B------:R-:W1:Y:S08]  /*0130*/  @!P0 LDC R7, c[0x0][0x388] ;  /* 0x0000e200ff078b82 */ /* 0x000e700000000800 */
[----:B------:R-:W2:Y:S01]  /*0140*/  @!P0 LDC.64 R2, c[0x0][0x380] ;  /* 0x0000e000ff028b82 */ /* 0x000ea20000000a00 */
[----:B-1----:R-:W-:-:S04]  /*0150*/  @!P0 IMAD R7, R7, 0xa29, R5 ;  /* 0x00000a2907078824 */ /* 0x002fc800078e0205 */
[----:B--2---:R-:W-:-:S05]  /*0160*/  @!P0 IMAD.WIDE R2, R7, 0x8, R2 ;  /* 0x0000000807028825 */ /* 0x004fca00078e0202 */
[----:B0-----:R0:W-:Y:S01]  /*0170*/  @!P0 STG.E.64 desc[UR4][R2.64], RZ ;  /* 0x000000ff02008986 */ /* 0x0011e2000c101b04 */
[----:B------:R-:W-:Y:S05]  /*0180*/  @!P0 EXIT ;  /* 0x000000000000894d */ /* 0x000fea0003800000 */
[----:B------:R-:W1:Y:S08]  /*0190*/  LDC R4, c[0x0][0x388] ;  /* 0x0000e200ff047b82 */ /* 0x000e700000000800 */
[----:B0-----:R-:W0:Y:S01]  /*01a0*/  LDC.64 R2, c[0x0][0x380] ;  /* 0x0000e000ff027b82 */ /* 0x001e220000000a00 */
[----:B-1----:R-:W-:-:S04]  /*01b0*/  IMAD R7, R4, 0xa29, R5 ;  /* 0x00000a2904077824 */ /* 0x002fc800078e0205 */
[----:B0-----:R-:W-:-:S03]  /*01c0*/  IMAD.WIDE R2, R7, 0x8, R2 ;  /* 0x0000000807027825 */ /* 0x001fc600078e0202 */
[----:B------:R-:W0:Y:S02]  /*01d0*/  LDC.64 R6, c[0x0][0x390] ;  /* 0x0000e400ff067b82 */ /* 0x000e240000000a00 */
[----:B------:R-:W2:Y:S01]  /*01e0*/  LDG.E.64 R18, desc[UR4][R2.64] ;  /* 0x0000000402127981 */ /* 0x000ea2000c1e1b00 */
[----:B0-----:R-:W-:-:S05]  /*01f0*/  IMAD.WIDE R4, R5, 0x8, R6 ;  /* 0x0000000805047825 */ /* 0x001fca00078e0206 */
[----:B--2---:R-:W-:Y:S04]  /*0200*/  STG.E.64 desc[UR4][R4.64], R18 ;  /* 0x0000001204007986 */ /* 0x004fe8000c101b04 */
[----:B------:R-:W2:Y:S04]  /*0210*/  LDG.E.64 R6, desc[UR4][R2.64+-0x5148] ;  /* 0xffaeb80402067981 */ /* 0x000ea8000c1e1b00 */
[----:B------:R-:W3:Y:S04]  /*0220*/  LDG.E.64 R8, desc[UR4][R2.64+-0xa290] ;  /* 0xff5d700402087981 */ /* 0x000ee8000c1e1b00 */
[----:B------:R-:W4:Y:S04]  /*0230*/  LDG.E.64 R10, desc[UR4][R2.64+-0x4fb0] ;  /* 0xffb05004020a7981 */ /* 0x000f28000c1e1b00 */
[----:B------:R-:W4:Y:S04]  /*0240*/  LDG.E.64 R12, desc[UR4][R2.64+-0x52e0] ;  /* 0xffad2004020c7981 */ /* 0x000f28000c1e1b00 */
[----:B------:R-:W5:Y:S04]  /*0250*/  LDG.E.64 R14, desc[UR4][R2.64+-0x5140] ;  /* 0xffaec004020e7981 */ /* 0x000f68000c1e1b00 */
[----:B------:R-:W5:Y:S01]  /*0260*/  LDG.E.64 R16, desc[UR4][R2.64+-0x5150] ;  /* 0xffaeb00402107981 */ /* 0x000f62000c1e1b00 */
[----:B--2---:R-:W-:-:S08]  /*0270*/  DADD R6, R6, R6 ;  /* 0x0000000006067229 */ /* 0x004fd00000000006 */
[----:B---3--:R-:W-:Y:S02]  /*0280*/  DADD R6, R6, -R8 ;  /* 0x0000000006067229 */ /* 0x008fe40000000808 */
[----:B----4-:R-:W-:-:S06]  /*0290*/  DADD R10, R10, R12 ;  /* 0x000000000a0a7229 */ /* 0x010fcc000000000c */
[----:B------:R-:W-:Y:S02]  /*02a0*/  DADD R6, R6, 10 ;  /* 0x4024000006067429 */ /* 0x000fe40000000000 */
[----:B-----5:R-:W-:-:S06]  /*02b0*/  DADD R14, R14, R16 ;  /* 0x000000000e0e7229 */ /* 0x020fcc0000000010 */
[----:B------:R-:W-:-:S08]  /*02c0*/  DFMA R6, R10, 0.25, R6 ;  /* 0x3fd000000a06782b */ /* 0x000fd00000000006 */
[----:B------:R-:W-:-:S08]  /*02d0*/  DFMA R6, R14, 0.25, R6 ;  /* 0x3fd000000e06782b */ /* 0x000fd00000000006 */
[----:B------:R-:W-:-:S07]  /*02e0*/  DMUL R6, R6, 0.5 ;  /* 0x3fe0000006067828 */ /* 0x000fce0000000000 */
[----:B------:R-:W-:Y:S04]  /*02f0*/  STG.E.64 desc[UR4][R2.64], R6 ;  /* 0x0000000602007986 */ /* 0x000fe8000c101b04 */
[----:B------:R-:W2:Y:S02]  /*0300*/  LDG.E.64 R8, desc[UR4][R4.64] ;  /* 0x0000000404087981 */ /* 0x000ea4000c1e1b00 */
[----:B--2---:R-:W-:-:S08]  /*0310*/  DADD R8, R6, -R8 ;  /* 0x0000000006087229 */ /* 0x004fd00000000808 */
[----:B------:R-:W-:-:S07]  /*0320*/  DADD R8, -RZ, |R8| ;  /* 0x00000000ff087229 */ /* 0x000fce0000000508 */
[----:B------:R-:W-:Y:S01]  /*0330*/  STG.E.64 desc[UR4][R4.64], R8 ;  /* 0x0000000804007986 */ /* 0x000fe2000c101b04 */
[----:B------:R-:W-:Y:S05]  /*0340*/  EXIT ;  /* 0x000000000000794d */ /* 0x000fea0003800000 */
.L_x_0:
[----:B------:R-:W-:-:S00]  /*0350*/  BRA `(.L_x_0) ;  /* 0xfffffffc00fc7947 */ /* 0x000fc0000383ffff */
[----:B------:R-:W-:-:S00]  /*0360*/  NOP ;  /* 0x0000000000007918 */ /* 0x000fc00000000000 */
        /* <DEDUP_REMOVED lines=9> */
.L_x_1:


//--------------------- .nv.shared.reserved.0     --------------------------
	.section	.nv.shared.reserved.0,"aw",@nobits
	.weak		__nv_reservedSMEM_offset_0_alias
	.size		__nv_reservedSMEM_offset_0_alias, 0, 64
	.other		__nv_reservedSMEM_offset_0_alias,@"STO_CUDA_RESERVED_SHARED STV_DEFAULT"
__nv_reservedSMEM_offset_0_alias:
	.zero		0
	.zero		64


//--------------------- .nv.constant0._Z8computeZPdiS_ --------------------------
	.section	.nv.constant0._Z8computeZPdiS_,"a",@progbits
	.sectionflags	@""
	.align	4
.nv.constant0._Z8computeZPdiS_:
	.zero		920


//--------------------- SYMBOLS --------------------------

	.type		.nv.reservedSmem.offset0,@object
	.size		.nv.reservedSmem.offset0,0x4
